//
// Generated by NVIDIA NVVM Compiler
//
// Compiler Build ID: CL-36424714
// Cuda compilation tools, release 13.0, V13.0.88
// Based on NVVM 20.0.0
//

.version 9.0
.target sm_100
.address_size 64

	// .globl	_Z5benesiPcPi

.visible .entry _Z5benesiPcPi(
	.param .u32 _Z5benesiPcPi_param_0,
	.param .u64 .ptr .align 1 _Z5benesiPcPi_param_1,
	.param .u64 .ptr .align 1 _Z5benesiPcPi_param_2
)
{


	ret;

}


// ===== COMPILED SASS (sm_100) =====

	.target	sm_100

	.elftype	@"ET_EXEC"


//--------------------- .note.nv.tkinfo           --------------------------
	.section	.note.nv.tkinfo,"",@"SHT_NOTE"
	.sectionflags	@"SHF_NOTE_NV_TKINFO"
	.tkinfo
        /*0018*/ 	.word	0x00000002
        /*0030*/ 	.string	""
        /*0030*/ 	.string	"ptxas"
        /*0030*/ 	.string	"Cuda compilation tools, release 13.0, V13.0.88"
        /*0030*/ 	.string	"Build cuda_13.0.r13.0/compiler.36424714_0"
        /*0030*/ 	.string	"-arch sm_100 -m 64 "



//--------------------- .note.nv.cuinfo           --------------------------
	.section	.note.nv.cuinfo,"",@"SHT_NOTE"
	.sectionflags	@"SHF_NOTE_NV_CUINFO"
        /*0018*/ 	.short	0x0002
        /*001a*/ 	.short	0x0064
        /*001c*/ 	.short	0x0082
	.zero		2


//--------------------- .nv.info                  --------------------------
	.section	.nv.info,"",@"SHT_CUDA_INFO"
	.align	4


	//----- nvinfo : EIATTR_REGCOUNT
	.align		4
        /*0000*/ 	.byte	0x04, 0x2f
        /*0002*/ 	.short	(.L_1 - .L_0)
	.align		4
.L_0:
        /*0004*/ 	.word	index@(_Z5benesiPcPi)
        /*0008*/ 	.word	0x00000004


	//----- nvinfo : EIATTR_FRAME_SIZE
	.align		4
.L_1:
        /*000c*/ 	.byte	0x04, 0x11
        /*000e*/ 	.short	(.L_3 - .L_2)
	.align		4
.L_2:
        /*0010*/ 	.word	index@(_Z5benesiPcPi)
        /*0014*/ 	.word	0x00000000


	//----- nvinfo : EIATTR_MIN_STACK_SIZE
	.align		4
.L_3:
        /*0018*/ 	.byte	0x04, 0x12
        /*001a*/ 	.short	(.L_5 - .L_4)
	.align		4
.L_4:
        /*001c*/ 	.word	index@(_Z5benesiPcPi)
        /*0020*/ 	.word	0x00000000
.L_5:


//--------------------- .nv.compat                --------------------------
	.section	.nv.compat,"",@"SHT_CUDA_COMPAT_INFO"
	.align	4
        /*0000*/ 	.byte	0x02, 0x09, 0x00, 0x00, 0x02, 0x02, 0x01, 0x00, 0x02, 0x05, 0x05, 0x00, 0x03, 0x07, 0x01, 0x01
        /*0010*/ 	.byte	0x02, 0x03, 0x00, 0x00, 0x02, 0x06, 0x01, 0x00, 0x04, 0x0b, 0x08, 0x00, 0x09, 0x00, 0x00, 0x00
        /*0020*/ 	.byte	0x00, 0x00, 0x00, 0x00


//--------------------- .nv.info._Z5benesiPcPi    --------------------------
	.section	.nv.info._Z5benesiPcPi,"",@"SHT_CUDA_INFO"
	.sectionflags	@""
	.align	4


	//----- nvinfo : EIATTR_CUDA_API_VERSION
	.align		4
        /*0000*/ 	.byte	0x04, 0x37
        /*0002*/ 	.short	(.L_7 - .L_6)
.L_6:
        /*0004*/ 	.word	0x00000082


	//----- nvinfo : EIATTR_KPARAM_INFO
	.align		4
.L_7:
        /*0008*/ 	.byte	0x04, 0x17
        /*000a*/ 	.short	(.L_9 - .L_8)
.L_8:
        /*000c*/ 	.word	0x00000000
        /*0010*/ 	.short	0x0002
        /*0012*/ 	.short	0x0010
        /*0014*/ 	.byte	0x00, 0xf5, 0x21, 0x00


	//----- nvinfo : EIATTR_KPARAM_INFO
	.align		4
.L_9:
        /*0018*/ 	.byte	0x04, 0x17
        /*001a*/ 	.short	(.L_11 - .L_10)
.L_10:
        /*001c*/ 	.word	0x00000000
        /*0020*/ 	.short	0x0001
        /*0022*/ 	.short	0x0008
        /*0024*/ 	.byte	0x00, 0xf5, 0x21, 0x00


	//----- nvinfo : EIATTR_KPARAM_INFO
	.align		4
.L_11:
        /*0028*/ 	.byte	0x04, 0x17
        /*002a*/ 	.short	(.L_13 - .L_12)
.L_12:
        /*002c*/ 	.word	0x00000000
        /*0030*/ 	.short	0x0000
        /*0032*/ 	.short	0x0000
        /*0034*/ 	.byte	0x00, 0xf0, 0x11, 0x00


	//----- nvinfo : EIATTR_SPARSE_MMA_MASK
	.align		4
.L_13:
        /*0038*/ 	.byte	0x03, 0x50
        /*003a*/ 	.short	0x0000


	//----- nvinfo : EIATTR_MAXREG_COUNT
	.align		4
        /*003c*/ 	.byte	0x03, 0x1b
        /*003e*/ 	.short	0x00ff


	//----- nvinfo : EIATTR_MERCURY_ISA_VERSION
	.align		4
        /*0040*/ 	.byte	0x03, 0x5f
        /*0042*/ 	.short	0x0101


	//----- nvinfo : EIATTR_VRC_CTA_INIT_COUNT
	.align		4
        /*0044*/ 	.byte	0x02, 0x4a
	.zero		1
	.zero		1


	//----- nvinfo : EIATTR_EXIT_INSTR_OFFSETS
	.align		4
        /*0048*/ 	.byte	0x04, 0x1c
        /*004a*/ 	.short	(.L_15 - .L_14)


	//   ....[0]....
.L_14:
        /*004c*/ 	.word	0x00000010


	//----- nvinfo : EIATTR_CBANK_PARAM_SIZE
	.align		4
.L_15:
        /*0050*/ 	.byte	0x03, 0x19
        /*0052*/ 	.short	0x0018


	//----- nvinfo : EIATTR_PARAM_CBANK
	.align		4
        /*0054*/ 	.byte	0x04, 0x0a
        /*0056*/ 	.short	(.L_17 - .L_16)
	.align		4
.L_16:
        /*0058*/ 	.word	index@(.nv.constant0._Z5benesiPcPi)
        /*005c*/ 	.short	0x0380
        /*005e*/ 	.short	0x0018


	//----- nvinfo : EIATTR_SW_WAR
	.align		4
.L_17:
        /*0060*/ 	.byte	0x04, 0x36
        /*0062*/ 	.short	(.L_19 - .L_18)
.L_18:
        /*0064*/ 	.word	0x00000008
.L_19:


//--------------------- .nv.callgraph             --------------------------
	.section	.nv.callgraph,"",@"SHT_CUDA_CALLGRAPH"
	.align	4
	.sectionentsize	8
	.align		4
        /*0000*/ 	.word	0x00000000
	.align		4
        /*0004*/ 	.word	0xffffffff
	.align		4
        /*0008*/ 	.word	0x00000000
	.align		4
        /*000c*/ 	.word	0xfffffffe
	.align		4
        /*0010*/ 	.word	0x00000000
	.align		4
        /*0014*/ 	.word	0xfffffffd
	.align		4
        /*0018*/ 	.word	0x00000000
	.align		4
        /*001c*/ 	.word	0xfffffffc


//--------------------- .text._Z5benesiPcPi       --------------------------
	.section	.text._Z5benesiPcPi,"ax",@progbits
	.align	128
        .global         _Z5benesiPcPi
        .type           _Z5benesiPcPi,@function
        .size           _Z5benesiPcPi,(.L_x_1 - _Z5benesiPcPi)
        .other          _Z5benesiPcPi,@"STO_CUDA_ENTRY STV_DEFAULT"
_Z5benesiPcPi:
.text._Z5benesiPcPi:
[----:B------:R-:W-:Y:S01]  /*0000*/  LDC R1, c[0x0][0x37c] ;  /* 0x0000df00ff017b82 */ /* 0x000fe20000000800 */
[----:B------:R-:W-:Y:S05]  /*0010*/  EXIT ;  /* 0x000000000000794d */ /* 0x000fea0003800000 */
.L_x_0:
[----:B------:R-:W-:-:S00]  /*0020*/  BRA `(.L_x_0) ;  /* 0xfffffffc00fc7947 */ /* 0x000fc0000383ffff */
[----:B------:R-:W-:-:S00]  /*0030*/  NOP ;  /* 0x0000000000007918 */ /* 0x000fc00000000000 */
        /* <DEDUP_REMOVED lines=12> */
.L_x_1:


//--------------------- .nv.shared.reserved.0     --------------------------
	.section	.nv.shared.reserved.0,"aw",@nobits
	.weak		__nv_reservedSMEM_offset_0_alias
	.size		__nv_reservedSMEM_offset_0_alias, 0, 64
	.other		__nv_reservedSMEM_offset_0_alias,@"STO_CUDA_RESERVED_SHARED STV_DEFAULT"
__nv_reservedSMEM_offset_0_alias:
	.zero		0
	.zero		64


//--------------------- .nv.constant0._Z5benesiPcPi --------------------------
	.section	.nv.constant0._Z5benesiPcPi,"a",@progbits
	.sectionflags	@""
	.align	4
.nv.constant0._Z5benesiPcPi:
	.zero		920


//--------------------- SYMBOLS --------------------------

	.type		.nv.reservedSmem.offset0,@object
	.size		.nv.reservedSmem.offset0,0x4
